//
// Generated by NVIDIA NVVM Compiler
//
// Compiler Build ID: CL-36424714
// Cuda compilation tools, release 13.0, V13.0.88
// Based on NVVM 20.0.0
//

.version 9.0
.target sm_100
.address_size 64

	// .globl	_Z12changeValuesPfi
.global .align 4 .b8 precalc_xorwow_matrix[102400];
.global .align 4 .b8 precalc_xorwow_offset_matrix[102400];
.global .align 4 .b8 mrg32k3aM1[2304];
.global .align 4 .b8 mrg32k3aM2[2304];
.global .align 4 .b8 mrg32k3aM1SubSeq[2016];
.global .align 4 .b8 mrg32k3aM2SubSeq[2016];
.global .align 4 .b8 mrg32k3aM1Seq[2304];
.global .align 4 .b8 mrg32k3aM2Seq[2304];
.const .align 8 .b8 __cr_lgamma_table[72];

.visible .entry _Z12changeValuesPfi(
	.param .u64 .ptr .align 1 _Z12changeValuesPfi_param_0,
	.param .u32 _Z12changeValuesPfi_param_1
)
{
	.reg .pred 	%p<2>;
	.reg .b32 	%r<7>;
	.reg .b32 	%f<4>;
	.reg .b64 	%rd<5>;

	ld.param.u64 	%rd1, [_Z12changeValuesPfi_param_0];
	ld.param.u32 	%r2, [_Z12changeValuesPfi_param_1];
	mov.u32 	%r3, %ctaid.x;
	mov.u32 	%r4, %ntid.x;
	mov.u32 	%r5, %tid.x;
	mad.lo.s32 	%r1, %r3, %r4, %r5;
	setp.ge.s32 	%p1, %r1, %r2;
	@%p1 bra 	$L__BB0_2;
	cvta.to.global.u64 	%rd2, %rd1;
	mul.wide.s32 	%rd3, %r1, 4;
	add.s64 	%rd4, %rd2, %rd3;
	ld.global.f32 	%f1, [%rd4];
	mul.f32 	%f2, %f1, 0f41200000;
	cvt.rzi.s32.f32 	%r6, %f2;
	cvt.rn.f32.s32 	%f3, %r6;
	st.global.f32 	[%rd4], %f3;
$L__BB0_2:
	ret;

}
	// .globl	_Z11updateStatePfS_iffiiiff
.visible .entry _Z11updateStatePfS_iffiiiff(
	.param .u64 .ptr .align 1 _Z11updateStatePfS_iffiiiff_param_0,
	.param .u64 .ptr .align 1 _Z11updateStatePfS_iffiiiff_param_1,
	.param .u32 _Z11updateStatePfS_iffiiiff_param_2,
	.param .f32 _Z11updateStatePfS_iffiiiff_param_3,
	.param .f32 _Z11updateStatePfS_iffiiiff_param_4,
	.param .u32 _Z11updateStatePfS_iffiiiff_param_5,
	.param .u32 _Z11updateStatePfS_iffiiiff_param_6,
	.param .u32 _Z11updateStatePfS_iffiiiff_param_7,
	.param .f32 _Z11updateStatePfS_iffiiiff_param_8,
	.param .f32 _Z11updateStatePfS_iffiiiff_param_9
)
{
	.reg .pred 	%p<7>;
	.reg .b32 	%r<51>;
	.reg .b32 	%f<59>;
	.reg .b64 	%rd<14>;

	ld.param.u64 	%rd1, [_Z11updateStatePfS_iffiiiff_param_0];
	ld.param.u64 	%rd2, [_Z11updateStatePfS_iffiiiff_param_1];
	ld.param.u32 	%r4, [_Z11updateStatePfS_iffiiiff_param_2];
	ld.param.f32 	%f1, [_Z11updateStatePfS_iffiiiff_param_3];
	ld.param.f32 	%f2, [_Z11updateStatePfS_iffiiiff_param_4];
	ld.param.u32 	%r7, [_Z11updateStatePfS_iffiiiff_param_5];
	ld.param.u32 	%r5, [_Z11updateStatePfS_iffiiiff_param_6];
	ld.param.u32 	%r6, [_Z11updateStatePfS_iffiiiff_param_7];
	ld.param.f32 	%f3, [_Z11updateStatePfS_iffiiiff_param_8];
	ld.param.f32 	%f4, [_Z11updateStatePfS_iffiiiff_param_9];
	mov.u32 	%r1, %ctaid.x;
	mov.u32 	%r8, %ntid.x;
	mov.u32 	%r2, %tid.x;
	mad.lo.s32 	%r9, %r1, %r8, %r2;
	add.s32 	%r10, %r9, %r7;
	setp.lt.s32 	%p1, %r10, %r7;
	add.s32 	%r11, %r7, %r4;
	setp.ge.s32 	%p2, %r10, %r11;
	or.pred  	%p3, %p1, %p2;
	@%p3 bra 	$L__BB1_2;
	cvta.to.global.u64 	%rd4, %rd1;
	cvta.to.global.u64 	%rd5, %rd2;
	rem.s32 	%r13, %r10, %r4;
	mul.wide.s32 	%rd6, %r10, 4;
	add.s64 	%rd7, %rd4, %rd6;
	ld.global.f32 	%f5, [%rd7];
	mad.lo.s32 	%r14, %r13, %r5, %r6;
	mul.wide.s32 	%rd8, %r14, 4;
	add.s64 	%rd9, %rd5, %rd8;
	ld.global.f32 	%f6, [%rd9];
	add.f32 	%f7, %f5, %f6;
	sub.s32 	%r15, %r10, %r4;
	mul.wide.s32 	%rd10, %r15, 4;
	add.s64 	%rd11, %rd4, %rd10;
	ld.global.f32 	%f8, [%rd11];
	neg.f32 	%f9, %f3;
	sub.f32 	%f10, %f7, %f4;
	mul.f32 	%f11, %f10, %f9;
	fma.rn.f32 	%f12, %f11, 0f3BBB989D, 0f3F000000;
	cvt.sat.f32.f32 	%f13, %f12;
	mov.f32 	%f14, 0f4B400001;
	mov.f32 	%f15, 0f437C0000;
	fma.rm.f32 	%f16, %f13, %f15, %f14;
	add.f32 	%f17, %f16, 0fCB40007F;
	neg.f32 	%f18, %f17;
	fma.rn.f32 	%f19, %f11, 0f3FB8AA3B, %f18;
	fma.rn.f32 	%f20, %f11, 0f32A57060, %f19;
	mov.b32 	%r16, %f16;
	shl.b32 	%r17, %r16, 23;
	mov.b32 	%f21, %r17;
	ex2.approx.ftz.f32 	%f22, %f20;
	fma.rn.f32 	%f23, %f22, %f21, 0f3F800000;
	rcp.rn.f32 	%f24, %f23;
	sub.f32 	%f25, %f24, %f8;
	mad.lo.s32 	%r18, %r1, 1000, %r2;
	cvt.u64.u32 	%rd12, %r18;
	// begin inline asm
	mov.u64 	%rd3, %clock64;
	// end inline asm
	add.s64 	%rd13, %rd3, %rd12;
	cvt.u32.u64 	%r19, %rd13;
	xor.b32  	%r20, %r19, -1429050551;
	mul.lo.s32 	%r21, %r20, 1099087573;
	{ .reg .b32 tmp; mov.b64 {tmp, %r22}, %rd13; }
	xor.b32  	%r23, %r22, -136515619;
	mad.lo.s32 	%r24, %r23, -1703105765, %r21;
	add.s32 	%r25, %r24, 6615241;
	add.s32 	%r26, %r21, 5783321;
	xor.b32  	%r27, %r21, 362436069;
	add.s32 	%r28, %r21, 123456789;
	shr.u32 	%r29, %r28, 2;
	xor.b32  	%r30, %r29, %r28;
	shl.b32 	%r31, %r26, 4;
	shl.b32 	%r32, %r30, 1;
	xor.b32  	%r33, %r31, %r32;
	xor.b32  	%r34, %r33, %r26;
	xor.b32  	%r35, %r34, %r30;
	add.s32 	%r36, %r25, %r35;
	add.s32 	%r37, %r36, 362437;
	shr.u32 	%r38, %r27, 2;
	xor.b32  	%r39, %r38, %r27;
	shl.b32 	%r40, %r35, 4;
	shl.b32 	%r41, %r39, 1;
	xor.b32  	%r42, %r41, %r40;
	xor.b32  	%r43, %r42, %r39;
	xor.b32  	%r44, %r43, %r35;
	add.s32 	%r45, %r25, %r44;
	add.s32 	%r46, %r45, 724874;
	cvt.rn.f32.u32 	%f26, %r37;
	fma.rn.f32 	%f27, %f26, 0f2F800000, 0f2F000000;
	cvt.rn.f32.u32 	%f28, %r46;
	fma.rn.f32 	%f29, %f28, 0f30C90FDB, 0f30490FDB;
	setp.lt.f32 	%p4, %f27, 0f00800000;
	mul.f32 	%f30, %f27, 0f4B000000;
	selp.f32 	%f31, %f30, %f27, %p4;
	selp.f32 	%f32, 0fC1B80000, 0f00000000, %p4;
	mov.b32 	%r47, %f31;
	add.s32 	%r48, %r47, -1059760811;
	and.b32  	%r49, %r48, -8388608;
	sub.s32 	%r50, %r47, %r49;
	mov.b32 	%f33, %r50;
	cvt.rn.f32.s32 	%f34, %r49;
	fma.rn.f32 	%f35, %f34, 0f34000000, %f32;
	add.f32 	%f36, %f33, 0fBF800000;
	fma.rn.f32 	%f37, %f36, 0fBE055027, 0f3E1039F6;
	fma.rn.f32 	%f38, %f37, %f36, 0fBDF8CDCC;
	fma.rn.f32 	%f39, %f38, %f36, 0f3E0F2955;
	fma.rn.f32 	%f40, %f39, %f36, 0fBE2AD8B9;
	fma.rn.f32 	%f41, %f40, %f36, 0f3E4CED0B;
	fma.rn.f32 	%f42, %f41, %f36, 0fBE7FFF22;
	fma.rn.f32 	%f43, %f42, %f36, 0f3EAAAA78;
	fma.rn.f32 	%f44, %f43, %f36, 0fBF000000;
	mul.f32 	%f45, %f36, %f44;
	fma.rn.f32 	%f46, %f45, %f36, %f36;
	fma.rn.f32 	%f47, %f35, 0f3F317218, %f46;
	setp.gt.u32 	%p5, %r47, 2139095039;
	fma.rn.f32 	%f48, %f31, 0f7F800000, 0f7F800000;
	selp.f32 	%f49, %f48, %f47, %p5;
	setp.eq.f32 	%p6, %f31, 0f00000000;
	mul.f32 	%f50, %f49, 0fC0000000;
	selp.f32 	%f51, 0f7F800000, %f50, %p6;
	sqrt.rn.f32 	%f52, %f51;
	sin.approx.f32 	%f53, %f29;
	mul.f32 	%f54, %f52, %f53;
	mul.f32 	%f55, %f2, %f54;
	sqrt.rn.f32 	%f56, %f1;
	fma.rn.f32 	%f57, %f1, %f25, %f8;
	fma.rn.f32 	%f58, %f56, %f55, %f57;
	st.global.f32 	[%rd7], %f58;
$L__BB1_2:
	ret;

}


// ===== COMPILED SASS (sm_100) =====

	.target	sm_100

	.elftype	@"ET_EXEC"


//--------------------- .note.nv.tkinfo           --------------------------
	.section	.note.nv.tkinfo,"",@"SHT_NOTE"
	.sectionflags	@"SHF_NOTE_NV_TKINFO"
	.tkinfo
        /*0018*/ 	.word	0x00000002
        /*0030*/ 	.string	""
        /*0030*/ 	.string	"ptxas"
        /*0030*/ 	.string	"Cuda compilation tools, release 13.0, V13.0.88"
        /*0030*/ 	.string	"Build cuda_13.0.r13.0/compiler.36424714_0"
        /*0030*/ 	.string	"-arch sm_100 -m 64 "



//--------------------- .note.nv.cuinfo           --------------------------
	.section	.note.nv.cuinfo,"",@"SHT_NOTE"
	.sectionflags	@"SHF_NOTE_NV_CUINFO"
        /*0018*/ 	.short	0x0002
        /*001a*/ 	.short	0x0064
        /*001c*/ 	.short	0x0082
	.zero		2


//--------------------- .nv.info                  --------------------------
	.section	.nv.info,"",@"SHT_CUDA_INFO"
	.align	4


	//----- nvinfo : EIATTR_REGCOUNT
	.align		4
        /*0000*/ 	.byte	0x04, 0x2f
        /*0002*/ 	.short	(.L_10 - .L_9)
	.align		4
.L_9:
        /*0004*/ 	.word	index@(_Z12changeValuesPfi)
        /*0008*/ 	.word	0x00000008


	//----- nvinfo : EIATTR_FRAME_SIZE
	.align		4
.L_10:
        /*000c*/ 	.byte	0x04, 0x11
        /*000e*/ 	.short	(.L_12 - .L_11)
	.align		4
.L_11:
        /*0010*/ 	.word	index@(_Z12changeValuesPfi)
        /*0014*/ 	.word	0x00000000


	//----- nvinfo : EIATTR_REGCOUNT
	.align		4
.L_12:
        /*0018*/ 	.byte	0x04, 0x2f
        /*001a*/ 	.short	(.L_14 - .L_13)
	.align		4
.L_13:
        /*001c*/ 	.word	index@(_Z11updateStatePfS_iffiiiff)
        /*0020*/ 	.word	0x00000012


	//----- nvinfo : EIATTR_FRAME_SIZE
	.align		4
.L_14:
        /*0024*/ 	.byte	0x04, 0x11
        /*0026*/ 	.short	(.L_16 - .L_15)
	.align		4
.L_15:
        /*0028*/ 	.word	index@($__internal_1_$__cuda_sm20_sqrt_rn_f32_slowpath)
        /*002c*/ 	.word	0x00000000


	//----- nvinfo : EIATTR_FRAME_SIZE
	.align		4
.L_16:
        /*0030*/ 	.byte	0x04, 0x11
        /*0032*/ 	.short	(.L_18 - .L_17)
	.align		4
.L_17:
        /*0034*/ 	.word	index@($__internal_0_$__cuda_sm20_rcp_rn_f32_slowpath)
        /*0038*/ 	.word	0x00000000


	//----- nvinfo : EIATTR_FRAME_SIZE
	.align		4
.L_18:
        /*003c*/ 	.byte	0x04, 0x11
        /*003e*/ 	.short	(.L_20 - .L_19)
	.align		4
.L_19:
        /*0040*/ 	.word	index@(_Z11updateStatePfS_iffiiiff)
        /*0044*/ 	.word	0x00000000


	//----- nvinfo : EIATTR_MIN_STACK_SIZE
	.align		4
.L_20:
        /*0048*/ 	.byte	0x04, 0x12
        /*004a*/ 	.short	(.L_22 - .L_21)
	.align		4
.L_21:
        /*004c*/ 	.word	index@(_Z11updateStatePfS_iffiiiff)
        /*0050*/ 	.word	0x00000000


	//----- nvinfo : EIATTR_MIN_STACK_SIZE
	.align		4
.L_22:
        /*0054*/ 	.byte	0x04, 0x12
        /*0056*/ 	.short	(.L_24 - .L_23)
	.align		4
.L_23:
        /*0058*/ 	.word	index@(_Z12changeValuesPfi)
        /*005c*/ 	.word	0x00000000
.L_24:


//--------------------- .nv.compat                --------------------------
	.section	.nv.compat,"",@"SHT_CUDA_COMPAT_INFO"
	.align	4
        /*0000*/ 	.byte	0x02, 0x09, 0x00, 0x00, 0x02, 0x02, 0x01, 0x00, 0x02, 0x05, 0x05, 0x00, 0x03, 0x07, 0x01, 0x01
        /*0010*/ 	.byte	0x02, 0x03, 0x00, 0x00, 0x02, 0x06, 0x01, 0x00, 0x04, 0x0b, 0x08, 0x00, 0x01, 0x00, 0x00, 0x00
        /*0020*/ 	.byte	0x00, 0x00, 0x00, 0x00


//--------------------- .nv.info._Z11updateStatePfS_iffiiiff --------------------------
	.section	.nv.info._Z11updateStatePfS_iffiiiff,"",@"SHT_CUDA_INFO"
	.sectionflags	@""
	.align	4


	//----- nvinfo : EIATTR_CUDA_API_VERSION
	.align		4
        /*0000*/ 	.byte	0x04, 0x37
        /*0002*/ 	.short	(.L_26 - .L_25)
.L_25:
        /*0004*/ 	.word	0x00000082


	//----- nvinfo : EIATTR_KPARAM_INFO
	.align		4
.L_26:
        /*0008*/ 	.byte	0x04, 0x17
        /*000a*/ 	.short	(.L_28 - .L_27)
.L_27:
        /*000c*/ 	.word	0x00000000
        /*0010*/ 	.short	0x0009
        /*0012*/ 	.short	0x002c
        /*0014*/ 	.byte	0x00, 0xf0, 0x11, 0x00


	//----- nvinfo : EIATTR_KPARAM_INFO
	.align		4
.L_28:
        /*0018*/ 	.byte	0x04, 0x17
        /*001a*/ 	.short	(.L_30 - .L_29)
.L_29:
        /*001c*/ 	.word	0x00000000
        /*0020*/ 	.short	0x0008
        /*0022*/ 	.short	0x0028
        /*0024*/ 	.byte	0x00, 0xf0, 0x11, 0x00


	//----- nvinfo : EIATTR_KPARAM_INFO
	.align		4
.L_30:
        /*0028*/ 	.byte	0x04, 0x17
        /*002a*/ 	.short	(.L_32 - .L_31)
.L_31:
        /*002c*/ 	.word	0x00000000
        /*0030*/ 	.short	0x0007
        /*0032*/ 	.short	0x0024
        /*0034*/ 	.byte	0x00, 0xf0, 0x11, 0x00


	//----- nvinfo : EIATTR_KPARAM_INFO
	.align		4
.L_32:
        /*0038*/ 	.byte	0x04, 0x17
        /*003a*/ 	.short	(.L_34 - .L_33)
.L_33:
        /*003c*/ 	.word	0x00000000
        /*0040*/ 	.short	0x0006
        /*0042*/ 	.short	0x0020
        /*0044*/ 	.byte	0x00, 0xf0, 0x11, 0x00


	//----- nvinfo : EIATTR_KPARAM_INFO
	.align		4
.L_34:
        /*0048*/ 	.byte	0x04, 0x17
        /*004a*/ 	.short	(.L_36 - .L_35)
.L_35:
        /*004c*/ 	.word	0x00000000
        /*0050*/ 	.short	0x0005
        /*0052*/ 	.short	0x001c
        /*0054*/ 	.byte	0x00, 0xf0, 0x11, 0x00


	//----- nvinfo : EIATTR_KPARAM_INFO
	.align		4
.L_36:
        /*0058*/ 	.byte	0x04, 0x17
        /*005a*/ 	.short	(.L_38 - .L_37)
.L_37:
        /*005c*/ 	.word	0x00000000
        /*0060*/ 	.short	0x0004
        /*0062*/ 	.short	0x0018
        /*0064*/ 	.byte	0x00, 0xf0, 0x11, 0x00


	//----- nvinfo : EIATTR_KPARAM_INFO
	.align		4
.L_38:
        /*0068*/ 	.byte	0x04, 0x17
        /*006a*/ 	.short	(.L_40 - .L_39)
.L_39:
        /*006c*/ 	.word	0x00000000
        /*0070*/ 	.short	0x0003
        /*0072*/ 	.short	0x0014
        /*0074*/ 	.byte	0x00, 0xf0, 0x11, 0x00


	//----- nvinfo : EIATTR_KPARAM_INFO
	.align		4
.L_40:
        /*0078*/ 	.byte	0x04, 0x17
        /*007a*/ 	.short	(.L_42 - .L_41)
.L_41:
        /*007c*/ 	.word	0x00000000
        /*0080*/ 	.short	0x0002
        /*0082*/ 	.short	0x0010
        /*0084*/ 	.byte	0x00, 0xf0, 0x11, 0x00


	//----- nvinfo : EIATTR_KPARAM_INFO
	.align		4
.L_42:
        /*0088*/ 	.byte	0x04, 0x17
        /*008a*/ 	.short	(.L_44 - .L_43)
.L_43:
        /*008c*/ 	.word	0x00000000
        /*0090*/ 	.short	0x0001
        /*0092*/ 	.short	0x0008
        /*0094*/ 	.byte	0x00, 0xf5, 0x21, 0x00


	//----- nvinfo : EIATTR_KPARAM_INFO
	.align		4
.L_44:
        /*0098*/ 	.byte	0x04, 0x17
        /*009a*/ 	.short	(.L_46 - .L_45)
.L_45:
        /*009c*/ 	.word	0x00000000
        /*00a0*/ 	.short	0x0000
        /*00a2*/ 	.short	0x0000
        /*00a4*/ 	.byte	0x00, 0xf5, 0x21, 0x00


	//----- nvinfo : EIATTR_SPARSE_MMA_MASK
	.align		4
.L_46:
        /*00a8*/ 	.byte	0x03, 0x50
        /*00aa*/ 	.short	0x0000


	//----- nvinfo : EIATTR_MAXREG_COUNT
	.align		4
        /*00ac*/ 	.byte	0x03, 0x1b
        /*00ae*/ 	.short	0x00ff


	//----- nvinfo : EIATTR_MERCURY_ISA_VERSION
	.align		4
        /*00b0*/ 	.byte	0x03, 0x5f
        /*00b2*/ 	.short	0x0101


	//----- nvinfo : EIATTR_VRC_CTA_INIT_COUNT
	.align		4
        /*00b4*/ 	.byte	0x02, 0x4a
	.zero		1
	.zero		1


	//----- nvinfo : EIATTR_EXIT_INSTR_OFFSETS
	.align		4
        /*00b8*/ 	.byte	0x04, 0x1c
        /*00ba*/ 	.short	(.L_48 - .L_47)


	//   ....[0]....
.L_47:
        /*00bc*/ 	.word	0x000000b0


	//   ....[1]....
        /*00c0*/ 	.word	0x00000aa0


	//----- nvinfo : EIATTR_CRS_STACK_SIZE
	.align		4
.L_48:
        /*00c4*/ 	.byte	0x04, 0x1e
        /*00c6*/ 	.short	(.L_50 - .L_49)
.L_49:
        /*00c8*/ 	.word	0x00000000


	//----- nvinfo : EIATTR_CBANK_PARAM_SIZE
	.align		4
.L_50:
        /*00cc*/ 	.byte	0x03, 0x19
        /*00ce*/ 	.short	0x0030


	//----- nvinfo : EIATTR_PARAM_CBANK
	.align		4
        /*00d0*/ 	.byte	0x04, 0x0a
        /*00d2*/ 	.short	(.L_52 - .L_51)
	.align		4
.L_51:
        /*00d4*/ 	.word	index@(.nv.constant0._Z11updateStatePfS_iffiiiff)
        /*00d8*/ 	.short	0x0380
        /*00da*/ 	.short	0x0030


	//----- nvinfo : EIATTR_SW_WAR
	.align		4
.L_52:
        /*00dc*/ 	.byte	0x04, 0x36
        /*00de*/ 	.short	(.L_54 - .L_53)
.L_53:
        /*00e0*/ 	.word	0x00000008
.L_54:


//--------------------- .nv.info._Z12changeValuesPfi --------------------------
	.section	.nv.info._Z12changeValuesPfi,"",@"SHT_CUDA_INFO"
	.sectionflags	@""
	.align	4


	//----- nvinfo : EIATTR_CUDA_API_VERSION
	.align		4
        /*0000*/ 	.byte	0x04, 0x37
        /*0002*/ 	.short	(.L_56 - .L_55)
.L_55:
        /*0004*/ 	.word	0x00000082


	//----- nvinfo : EIATTR_KPARAM_INFO
	.align		4
.L_56:
        /*0008*/ 	.byte	0x04, 0x17
        /*000a*/ 	.short	(.L_58 - .L_57)
.L_57:
        /*000c*/ 	.word	0x00000000
        /*0010*/ 	.short	0x0001
        /*0012*/ 	.short	0x0008
        /*0014*/ 	.byte	0x00, 0xf0, 0x11, 0x00


	//----- nvinfo : EIATTR_KPARAM_INFO
	.align		4
.L_58:
        /*0018*/ 	.byte	0x04, 0x17
        /*001a*/ 	.short	(.L_60 - .L_59)
.L_59:
        /*001c*/ 	.word	0x00000000
        /*0020*/ 	.short	0x0000
        /*0022*/ 	.short	0x0000
        /*0024*/ 	.byte	0x00, 0xf5, 0x21, 0x00


	//----- nvinfo : EIATTR_SPARSE_MMA_MASK
	.align		4
.L_60:
        /*0028*/ 	.byte	0x03, 0x50
        /*002a*/ 	.short	0x0000


	//----- nvinfo : EIATTR_MAXREG_COUNT
	.align		4
        /*002c*/ 	.byte	0x03, 0x1b
        /*002e*/ 	.short	0x00ff


	//----- nvinfo : EIATTR_MERCURY_ISA_VERSION
	.align		4
        /*0030*/ 	.byte	0x03, 0x5f
        /*0032*/ 	.short	0x0101


	//----- nvinfo : EIATTR_VRC_CTA_INIT_COUNT
	.align		4
        /*0034*/ 	.byte	0x02, 0x4a
	.zero		1
	.zero		1


	//----- nvinfo : EIATTR_EXIT_INSTR_OFFSETS
	.align		4
        /*0038*/ 	.byte	0x04, 0x1c
        /*003a*/ 	.short	(.L_62 - .L_61)


	//   ....[0]....
.L_61:
        /*003c*/ 	.word	0x00000070


	//   ....[1]....
        /*0040*/ 	.word	0x00000100


	//----- nvinfo : EIATTR_CBANK_PARAM_SIZE
	.align		4
.L_62:
        /*0044*/ 	.byte	0x03, 0x19
        /*0046*/ 	.short	0x000c


	//----- nvinfo : EIATTR_PARAM_CBANK
	.align		4
        /*0048*/ 	.byte	0x04, 0x0a
        /*004a*/ 	.short	(.L_64 - .L_63)
	.align		4
.L_63:
        /*004c*/ 	.word	index@(.nv.constant0._Z12changeValuesPfi)
        /*0050*/ 	.short	0x0380
        /*0052*/ 	.short	0x000c


	//----- nvinfo : EIATTR_SW_WAR
	.align		4
.L_64:
        /*0054*/ 	.byte	0x04, 0x36
        /*0056*/ 	.short	(.L_66 - .L_65)
.L_65:
        /*0058*/ 	.word	0x00000008
.L_66:


//--------------------- .nv.callgraph             --------------------------
	.section	.nv.callgraph,"",@"SHT_CUDA_CALLGRAPH"
	.align	4
	.sectionentsize	8
	.align		4
        /*0000*/ 	.word	0x00000000
	.align		4
        /*0004*/ 	.word	0xffffffff
	.align		4
        /*0008*/ 	.word	0x00000000
	.align		4
        /*000c*/ 	.word	0xfffffffe
	.align		4
        /*0010*/ 	.word	0x00000000
	.align		4
        /*0014*/ 	.word	0xfffffffd
	.align		4
        /*0018*/ 	.word	0x00000000
	.align		4
        /*001c*/ 	.word	0xfffffffc


//--------------------- .nv.constant4             --------------------------
	.section	.nv.constant4,"a",@progbits
	.align	8
	.align		8
.nv.constant4:
        /*0000*/ 	.dword	precalc_xorwow_matrix
	.align		8
        /*0008*/ 	.dword	precalc_xorwow_offset_matrix
	.align		8
        /*0010*/ 	.dword	mrg32k3aM1
	.align		8
        /*0018*/ 	.dword	mrg32k3aM2
	.align		8
        /*0020*/ 	.dword	mrg32k3aM1SubSeq
	.align		8
        /*0028*/ 	.dword	mrg32k3aM2SubSeq
	.align		8
        /*0030*/ 	.dword	mrg32k3aM1Seq
	.align		8
        /*0038*/ 	.dword	mrg32k3aM2Seq


//--------------------- .nv.constant3             --------------------------
	.section	.nv.constant3,"a",@progbits
	.align	8
.nv.constant3:
	.type		__cr_lgamma_table,@object
	.size		__cr_lgamma_table,(.L_8 - __cr_lgamma_table)
__cr_lgamma_table:
        /*0000*/ 	.byte	0x00, 0x00, 0x00, 0x00, 0x00, 0x00, 0x00, 0x00, 0x00, 0x00, 0x00, 0x00, 0x00, 0x00, 0x00, 0x00
        /*0010*/ 	.byte	0xef, 0x39, 0xfa, 0xfe, 0x42, 0x2e, 0xe6, 0x3f, 0x02, 0x20, 0x2a, 0xfa, 0x0b, 0xab, 0xfc, 0x3f
        /*0020*/ 	.byte	0xf9, 0x2c, 0x92, 0x7c, 0xa7, 0x6c, 0x09, 0x40, 0xc9, 0x79, 0x44, 0x3c, 0x64, 0x26, 0x13, 0x40
        /*0030*/ 	.byte	0xca, 0x01, 0xcf, 0x3a, 0x27, 0x51, 0x1a, 0x40, 0x30, 0xcc, 0x2d, 0xf3, 0xe1, 0x0c, 0x21, 0x40
        /*0040*/ 	.byte	0x0d, 0xb7, 0xfc, 0x82, 0x8e, 0x35, 0x25, 0x40
.L_8:


//--------------------- .text._Z11updateStatePfS_iffiiiff --------------------------
	.section	.text._Z11updateStatePfS_iffiiiff,"ax",@progbits
	.align	128
        .global         _Z11updateStatePfS_iffiiiff
        .type           _Z11updateStatePfS_iffiiiff,@function
        .size           _Z11updateStatePfS_iffiiiff,(.L_x_17 - _Z11updateStatePfS_iffiiiff)
        .other          _Z11updateStatePfS_iffiiiff,@"STO_CUDA_ENTRY STV_DEFAULT"
_Z11updateStatePfS_iffiiiff:
.text._Z11updateStatePfS_iffiiiff:
[----:B------:R-:W-:Y:S01]  /*0000*/  LDC R1, c[0x0][0x37c] ;  /* 0x0000df00ff017b82 */ /* 0x000fe20000000800 */
[----:B------:R-:W0:Y:S07]  /*0010*/  S2R R6, SR_CTAID.X ;  /* 0x0000000000067919 */ /* 0x000e2e0000002500 */
[----:B------:R-:W1:Y:S01]  /*0020*/  LDC R0, c[0x0][0x390] ;  /* 0x0000e400ff007b82 */ /* 0x000e620000000800 */
[----:B------:R-:W0:Y:S01]  /*0030*/  LDCU UR4, c[0x0][0x360] ;  /* 0x00006c00ff0477ac */ /* 0x000e220008000800 */
[----:B------:R-:W0:Y:S01]  /*0040*/  S2R R3, SR_TID.X ;  /* 0x0000000000037919 */ /* 0x000e220000002100 */
[----:B------:R-:W1:Y:S02]  /*0050*/  LDCU UR5, c[0x0][0x39c] ;  /* 0x00007380ff0577ac */ /* 0x000e640008000800 */
[----:B-1----:R-:W-:Y:S01]  /*0060*/  IADD3 R2, PT, PT, R0, UR5, RZ ;  /* 0x0000000500027c10 */ /* 0x002fe2000fffe0ff */
[----:B0-----:R-:W-:-:S04]  /*0070*/  IMAD R7, R6, UR4, R3 ;  /* 0x0000000406077c24 */ /* 0x001fc8000f8e0203 */
[----:B------:R-:W-:-:S05]  /*0080*/  VIADD R7, R7, UR5 ;  /* 0x0000000507077c36 */ /* 0x000fca0008000000 */
[----:B------:R-:W-:-:S04]  /*0090*/  ISETP.GE.AND P0, PT, R7, R2, PT ;  /* 0x000000020700720c */ /* 0x000fc80003f06270 */
[----:B------:R-:W-:-:S13]  /*00a0*/  ISETP.LT.OR P0, PT, R7, UR5, P0 ;  /* 0x0000000507007c0c */ /* 0x000fda0008701670 */
[----:B------:R-:W-:Y:S05]  /*00b0*/  @P0 EXIT ;  /* 0x000000000000094d */ /* 0x000fea0003800000 */
[----:B------:R-:W-:Y:S01]  /*00c0*/  IABS R13, R0 ;  /* 0x00000000000d7213 */ /* 0x000fe20000000000 */
[----:B------:R-:W0:Y:S01]  /*00d0*/  LDC.64 R10, c[0x0][0x388] ;  /* 0x0000e200ff0a7b82 */ /* 0x000e220000000a00 */
[----:B------:R-:W-:Y:S01]  /*00e0*/  ISETP.GE.AND P2, PT, R7, RZ, PT ;  /* 0x000000ff0700720c */ /* 0x000fe20003f46270 */
[----:B------:R-:W1:Y:S01]  /*00f0*/  LDCU.64 UR6, c[0x0][0x358] ;  /* 0x00006b00ff0677ac */ /* 0x000e620008000a00 */
[----:B------:R-:W2:Y:S08]  /*0100*/  I2F.RP R2, R13 ;  /* 0x0000000d00027306 */ /* 0x000eb00000209400 */
[----:B--2---:R-:W2:Y:S02]  /*0110*/  MUFU.RCP R2, R2 ;  /* 0x0000000200027308 */ /* 0x004ea40000001000 */
[----:B--2---:R-:W-:-:S06]  /*0120*/  IADD3 R4, PT, PT, R2, 0xffffffe, RZ ;  /* 0x0ffffffe02047810 */ /* 0x004fcc0007ffe0ff */
[----:B------:R2:W3:Y:S02]  /*0130*/  F2I.FTZ.U32.TRUNC.NTZ R5, R4 ;  /* 0x0000000400057305 */ /* 0x0004e4000021f000 */
[----:B--2---:R-:W-:Y:S02]  /*0140*/  HFMA2 R4, -RZ, RZ, 0, 0 ;  /* 0x00000000ff047431 */ /* 0x004fe400000001ff */
[----:B---3--:R-:W-:-:S04]  /*0150*/  IMAD.MOV R8, RZ, RZ, -R5 ;  /* 0x000000ffff087224 */ /* 0x008fc800078e0a05 */
[----:B------:R-:W-:Y:S01]  /*0160*/  IMAD R9, R8, R13, RZ ;  /* 0x0000000d08097224 */ /* 0x000fe200078e02ff */
[----:B------:R-:W-:-:S03]  /*0170*/  IABS R8, R7 ;  /* 0x0000000700087213 */ /* 0x000fc60000000000 */
[----:B------:R-:W-:-:S06]  /*0180*/  IMAD.HI.U32 R5, R5, R9, R4 ;  /* 0x0000000905057227 */ /* 0x000fcc00078e0004 */
[----:B------:R-:W-:-:S04]  /*0190*/  IMAD.HI.U32 R5, R5, R8, RZ ;  /* 0x0000000805057227 */ /* 0x000fc800078e00ff */
[----:B------:R-:W-:-:S04]  /*01a0*/  IMAD.MOV R5, RZ, RZ, -R5 ;  /* 0x000000ffff057224 */ /* 0x000fc800078e0a05 */
[C---:B------:R-:W-:Y:S02]  /*01b0*/  IMAD R2, R13.reuse, R5, R8 ;  /* 0x000000050d027224 */ /* 0x040fe400078e0208 */
[----:B------:R-:W2:Y:S03]  /*01c0*/  LDC.64 R4, c[0x0][0x3a0] ;  /* 0x0000e800ff047b82 */ /* 0x000ea60000000a00 */
[----:B------:R-:W-:-:S05]  /*01d0*/  ISETP.GT.U32.AND P0, PT, R13, R2, PT ;  /* 0x000000020d00720c */ /* 0x000fca0003f04070 */
[----:B------:R-:W3:Y:S08]  /*01e0*/  LDC.64 R8, c[0x0][0x380] ;  /* 0x0000e000ff087b82 */ /* 0x000ef00000000a00 */
[----:B------:R-:W-:Y:S02]  /*01f0*/  @!P0 IADD3 R2, PT, PT, R2, -R13, RZ ;  /* 0x8000000d02028210 */ /* 0x000fe40007ffe0ff */
[----:B------:R-:W-:-:S02]  /*0200*/  ISETP.NE.AND P0, PT, R0, RZ, PT ;  /* 0x000000ff0000720c */ /* 0x000fc40003f05270 */
[----:B------:R-:W-:-:S13]  /*0210*/  ISETP.GT.U32.AND P1, PT, R13, R2, PT ;  /* 0x000000020d00720c */ /* 0x000fda0003f24070 */
[----:B------:R-:W-:-:S05]  /*0220*/  @!P1 IMAD.IADD R2, R2, 0x1, -R13 ;  /* 0x0000000102029824 */ /* 0x000fca00078e0a0d */
[----:B------:R-:W-:Y:S02]  /*0230*/  @!P2 IADD3 R2, PT, PT, -R2, RZ, RZ ;  /* 0x000000ff0202a210 */ /* 0x000fe40007ffe1ff */
[----:B------:R-:W-:-:S05]  /*0240*/  @!P0 LOP3.LUT R2, RZ, R0, RZ, 0x33, !PT ;  /* 0x00000000ff028212 */ /* 0x000fca00078e33ff */
[----:B--2---:R-:W-:Y:S02]  /*0250*/  IMAD R13, R2, R4, R5 ;  /* 0x00000004020d7224 */ /* 0x004fe400078e0205 */
[----:B---3--:R-:W-:-:S04]  /*0260*/  IMAD.WIDE R4, R7, 0x4, R8 ;  /* 0x0000000407047825 */ /* 0x008fc800078e0208 */
[----:B0-----:R-:W-:Y:S01]  /*0270*/  IMAD.WIDE R10, R13, 0x4, R10 ;  /* 0x000000040d0a7825 */ /* 0x001fe200078e020a */
[----:B-1----:R-:W2:Y:S01]  /*0280*/  LDG.E R2, desc[UR6][R4.64] ;  /* 0x0000000604027981 */ /* 0x002ea2000c1e1900 */
[----:B------:R-:W0:Y:S04]  /*0290*/  LDC.64 R12, c[0x0][0x3a8] ;  /* 0x0000ea00ff0c7b82 */ /* 0x000e280000000a00 */
[----:B------:R-:W2:Y:S01]  /*02a0*/  LDG.E R11, desc[UR6][R10.64] ;  /* 0x000000060a0b7981 */ /* 0x000ea2000c1e1900 */
[----:B------:R-:W-:Y:S01]  /*02b0*/  IMAD.IADD R7, R7, 0x1, -R0 ;  /* 0x0000000107077824 */ /* 0x000fe200078e0a00 */
[----:B------:R-:W-:Y:S01]  /*02c0*/  MOV R0, 0x3bbb989d ;  /* 0x3bbb989d00007802 */ /* 0x000fe20000000f00 */
[----:B------:R-:W-:Y:S02]  /*02d0*/  IMAD.MOV.U32 R15, RZ, RZ, 0x437c0000 ;  /* 0x437c0000ff0f7424 */ /* 0x000fe400078e00ff */
[----:B------:R-:W-:-:S05]  /*02e0*/  IMAD.WIDE R8, R7, 0x4, R8 ;  /* 0x0000000407087825 */ /* 0x000fca00078e0208 */
[----:B------:R1:W5:Y:S01]  /*02f0*/  LDG.E R7, desc[UR6][R8.64] ;  /* 0x0000000608077981 */ /* 0x000362000c1e1900 */
[----:B------:R-:W-:Y:S01]  /*0300*/  BSSY.RECONVERGENT B0, `(.L_x_0) ;  /* 0x0000017000007945 */ /* 0x000fe20003800200 */
[----:B--2---:R-:W-:-:S04]  /*0310*/  FADD R2, R2, R11 ;  /* 0x0000000b02027221 */ /* 0x004fc80000000000 */
[----:B0-----:R-:W-:-:S04]  /*0320*/  FADD R13, R2, -R13 ;  /* 0x8000000d020d7221 */ /* 0x001fc80000000000 */
[----:B------:R-:W-:-:S04]  /*0330*/  FMUL R13, R13, -R12 ;  /* 0x8000000c0d0d7220 */ /* 0x000fc80000400000 */
[----:B------:R-:W-:-:S04]  /*0340*/  FFMA.SAT R0, R13, R0, 0.5 ;  /* 0x3f0000000d007423 */ /* 0x000fc80000002000 */
[----:B------:R-:W-:-:S04]  /*0350*/  FFMA.RM R0, R0, R15, 12582913 ;  /* 0x4b40000100007423 */ /* 0x000fc8000000400f */
[C---:B------:R-:W-:Y:S01]  /*0360*/  FADD R2, R0.reuse, -12583039 ;  /* 0xcb40007f00027421 */ /* 0x040fe20000000000 */
[----:B------:R-:W-:-:S03]  /*0370*/  SHF.L.U32 R0, R0, 0x17, RZ ;  /* 0x0000001700007819 */ /* 0x000fc600000006ff */
[----:B------:R-:W-:-:S04]  /*0380*/  FFMA R2, R13, 1.4426950216293334961, -R2 ;  /* 0x3fb8aa3b0d027823 */ /* 0x000fc80000000802 */
[----:B------:R-:W-:-:S04]  /*0390*/  FFMA R2, R13, 1.925963033500011079e-08, R2 ;  /* 0x32a570600d027823 */ /* 0x000fc80000000002 */
[----:B-1----:R-:W0:Y:S02]  /*03a0*/  MUFU.EX2 R9, R2 ;  /* 0x0000000200097308 */ /* 0x002e240000000800 */
[----:B0-----:R-:W-:-:S04]  /*03b0*/  FFMA R11, R0, R9, 1 ;  /* 0x3f800000000b7423 */ /* 0x001fc80000000009 */
[----:B------:R-:W-:-:S05]  /*03c0*/  VIADD R0, R11, 0x1800000 ;  /* 0x018000000b007836 */ /* 0x000fca0000000000 */
[----:B------:R-:W-:-:S04]  /*03d0*/  LOP3.LUT R0, R0, 0x7f800000, RZ, 0xc0, !PT ;  /* 0x7f80000000007812 */ /* 0x000fc800078ec0ff */
[----:B------:R-:W-:-:S13]  /*03e0*/  ISETP.GT.U32.AND P0, PT, R0, 0x1ffffff, PT ;  /* 0x01ffffff0000780c */ /* 0x000fda0003f04070 */
[----:B------:R-:W-:Y:S05]  /*03f0*/  @P0 BRA `(.L_x_1) ;  /* 0x00000000000c0947 */ /* 0x000fea0003800000 */
[----:B------:R-:W-:-:S07]  /*0400*/  MOV R8, 0x420 ;  /* 0x0000042000087802 */ /* 0x000fce0000000f00 */
[----:B-----5:R-:W-:Y:S05]  /*0410*/  CALL.REL.NOINC `($__internal_0_$__cuda_sm20_rcp_rn_f32_slowpath) ;  /* 0x0000000400a47944 */ /* 0x020fea0003c00000 */
[----:B------:R-:W-:Y:S05]  /*0420*/  BRA `(.L_x_2) ;  /* 0x0000000000107947 */ /* 0x000fea0003800000 */
.L_x_1:
[----:B------:R-:W0:Y:S02]  /*0430*/  MUFU.RCP R2, R11 ;  /* 0x0000000b00027308 */ /* 0x000e240000001000 */
[----:B0-----:R-:W-:-:S04]  /*0440*/  FFMA R0, R11, R2, -1 ;  /* 0xbf8000000b007423 */ /* 0x001fc80000000002 */
[----:B------:R-:W-:-:S04]  /*0450*/  FADD.FTZ R9, -R0, -RZ ;  /* 0x800000ff00097221 */ /* 0x000fc80000010100 */
[----:B------:R-:W-:-:S07]  /*0460*/  FFMA R2, R2, R9, R2 ;  /* 0x0000000902027223 */ /* 0x000fce0000000002 */
.L_x_2:
[----:B------:R-:W-:Y:S05]  /*0470*/  BSYNC.RECONVERGENT B0 ;  /* 0x0000000000007941 */ /* 0x000fea0003800200 */
.L_x_0:
[----:B------:R-:W-:Y:S02]  /*0480*/  IMAD R3, R6, 0x3e8, R3 ;  /* 0x000003e806037824 */ /* 0x000fe400078e0203 */
[----:B-----5:R-:W-:Y:S01]  /*0490*/  FADD R2, -R7, R2 ;  /* 0x0000000207027221 */ /* 0x020fe20000000100 */
[----:B------:R-:W-:-:S06]  /*04a0*/  CS2R R8, SR_CLOCKLO ;  /* 0x0000000000087805 */ /* 0x000fcc0000015000 */
[----:B------:R-:W-:Y:S01]  /*04b0*/  IADD3 R0, P0, PT, R3, R8, RZ ;  /* 0x0000000803007210 */ /* 0x000fe20007f1e0ff */
[----:B------:R-:W-:Y:S01]  /*04c0*/  IMAD.MOV.U32 R11, RZ, RZ, 0x3e055027 ;  /* 0x3e055027ff0b7424 */ /* 0x000fe200078e00ff */
[----:B------:R-:W-:Y:S02]  /*04d0*/  BSSY.RECONVERGENT B0, `(.L_x_3) ;  /* 0x0000043000007945 */ /* 0x000fe40003800200 */
[----:B------:R-:W-:Y:S01]  /*04e0*/  LOP3.LUT R0, R0, 0xaad26b49, RZ, 0x3c, !PT ;  /* 0xaad26b4900007812 */ /* 0x000fe200078e3cff */
[----:B------:R-:W-:-:S04]  /*04f0*/  IMAD.X R9, RZ, RZ, R9, P0 ;  /* 0x000000ffff097224 */ /* 0x000fc800000e0609 */
[----:B------:R-:W-:-:S05]  /*0500*/  IMAD R0, R0, 0x4182bed5, RZ ;  /* 0x4182bed500007824 */ /* 0x000fca00078e02ff */
[C---:B------:R-:W-:Y:S02]  /*0510*/  IADD3 R3, PT, PT, R0.reuse, 0x75bcd15, RZ ;  /* 0x075bcd1500037810 */ /* 0x040fe40007ffe0ff */
[----:B------:R-:W-:Y:S02]  /*0520*/  IADD3 R6, PT, PT, R0, 0x583f19, RZ ;  /* 0x00583f1900067810 */ /* 0x000fe40007ffe0ff */
[----:B------:R-:W-:-:S04]  /*0530*/  SHF.R.U32.HI R8, RZ, 0x2, R3 ;  /* 0x00000002ff087819 */ /* 0x000fc80000011603 */
[----:B------:R-:W-:Y:S02]  /*0540*/  LOP3.LUT R8, R8, R3, RZ, 0x3c, !PT ;  /* 0x0000000308087212 */ /* 0x000fe400078e3cff */
[----:B------:R-:W-:Y:S01]  /*0550*/  LOP3.LUT R3, R9, 0xf7dcefdd, RZ, 0x3c, !PT ;  /* 0xf7dcefdd09037812 */ /* 0x000fe200078e3cff */
[----:B------:R-:W-:Y:S01]  /*0560*/  IMAD.SHL.U32 R9, R6, 0x10, RZ ;  /* 0x0000001006097824 */ /* 0x000fe200078e00ff */
[----:B------:R-:W-:-:S03]  /*0570*/  SHF.L.U32 R10, R8, 0x1, RZ ;  /* 0x00000001080a7819 */ /* 0x000fc600000006ff */
[----:B------:R-:W-:Y:S01]  /*0580*/  IMAD R3, R3, -0x658354e5, R0 ;  /* 0x9a7cab1b03037824 */ /* 0x000fe200078e0200 */
[----:B------:R-:W-:-:S03]  /*0590*/  LOP3.LUT R9, R6, R9, R10, 0x96, !PT ;  /* 0x0000000906097212 */ /* 0x000fc600078e960a */
[----:B------:R-:W-:Y:S01]  /*05a0*/  VIADD R3, R3, 0x64f0c9 ;  /* 0x0064f0c903037836 */ /* 0x000fe20000000000 */
[----:B------:R-:W-:Y:S01]  /*05b0*/  LOP3.LUT R6, R9, R8, RZ, 0x3c, !PT ;  /* 0x0000000809067212 */ /* 0x000fe200078e3cff */
[----:B------:R-:W-:-:S03]  /*05c0*/  HFMA2 R9, -RZ, RZ, 0.1171875, 0 ;  /* 0x2f800000ff097431 */ /* 0x000fc600000001ff */
[----:B------:R-:W-:-:S04]  /*05d0*/  IADD3 R8, PT, PT, R3, 0x587c5, R6 ;  /* 0x000587c503087810 */ /* 0x000fc80007ffe006 */
[----:B------:R-:W-:-:S05]  /*05e0*/  I2FP.F32.U32 R8, R8 ;  /* 0x0000000800087245 */ /* 0x000fca0000201000 */
[----:B------:R-:W-:-:S05]  /*05f0*/  FFMA R8, R8, R9, 1.1641532182693481445e-10 ;  /* 0x2f00000008087423 */ /* 0x000fca0000000009 */
[----:B------:R-:W-:-:S13]  /*0600*/  FSETP.GEU.AND P0, PT, R8, 1.175494350822287508e-38, PT ;  /* 0x008000000800780b */ /* 0x000fda0003f0e000 */
[----:B------:R-:W-:-:S04]  /*0610*/  @!P0 FMUL R8, R8, 8388608 ;  /* 0x4b00000008088820 */ /* 0x000fc80000400000 */
[----:B------:R-:W-:-:S05]  /*0620*/  VIADD R9, R8, 0xc0d55555 ;  /* 0xc0d5555508097836 */ /* 0x000fca0000000000 */
[----:B------:R-:W-:-:S04]  /*0630*/  LOP3.LUT R9, R9, 0xff800000, RZ, 0xc0, !PT ;  /* 0xff80000009097812 */ /* 0x000fc800078ec0ff */
[----:B------:R-:W-:-:S05]  /*0640*/  IADD3 R10, PT, PT, R8, -R9, RZ ;  /* 0x80000009080a7210 */ /* 0x000fca0007ffe0ff */
[----:B------:R-:W-:Y:S01]  /*0650*/  FADD R12, R10, -1 ;  /* 0xbf8000000a0c7421 */ /* 0x000fe20000000000 */
[----:B------:R-:W-:Y:S02]  /*0660*/  FSEL R10, RZ, -23, P0 ;  /* 0xc1b80000ff0a7808 */ /* 0x000fe40000000000 */
[----:B------:R-:W-:Y:S01]  /*0670*/  ISETP.GT.U32.AND P0, PT, R8, 0x7f7fffff, PT ;  /* 0x7f7fffff0800780c */ /* 0x000fe20003f04070 */
[----:B------:R-:W-:-:S04]  /*0680*/  FFMA R11, R12, -R11, 0.14084610342979431152 ;  /* 0x3e1039f60c0b7423 */ /* 0x000fc8000000080b */
[----:B------:R-:W-:-:S04]  /*0690*/  FFMA R11, R12, R11, -0.12148627638816833496 ;  /* 0xbdf8cdcc0c0b7423 */ /* 0x000fc8000000000b */
[----:B------:R-:W-:-:S04]  /*06a0*/  FFMA R11, R12, R11, 0.13980610668659210205 ;  /* 0x3e0f29550c0b7423 */ /* 0x000fc8000000000b */
[----:B------:R-:W-:-:S04]  /*06b0*/  FFMA R11, R12, R11, -0.16684235632419586182 ;  /* 0xbe2ad8b90c0b7423 */ /* 0x000fc8000000000b */
[----:B------:R-:W-:-:S04]  /*06c0*/  FFMA R11, R12, R11, 0.20012299716472625732 ;  /* 0x3e4ced0b0c0b7423 */ /* 0x000fc8000000000b */
[----:B------:R-:W-:-:S04]  /*06d0*/  FFMA R11, R12, R11, -0.24999669194221496582 ;  /* 0xbe7fff220c0b7423 */ /* 0x000fc8000000000b */
[----:B------:R-:W-:-:S04]  /*06e0*/  FFMA R11, R12, R11, 0.33333182334899902344 ;  /* 0x3eaaaa780c0b7423 */ /* 0x000fc8000000000b */
[----:B------:R-:W-:Y:S01]  /*06f0*/  FFMA R13, R12, R11, -0.5 ;  /* 0xbf0000000c0d7423 */ /* 0x000fe2000000000b */
[----:B------:R-:W-:Y:S02]  /*0700*/  I2FP.F32.S32 R11, R9 ;  /* 0x00000009000b7245 */ /* 0x000fe40000201400 */
[----:B------:R-:W-:Y:S01]  /*0710*/  LOP3.LUT R9, R0, 0x159a55e5, RZ, 0x3c, !PT ;  /* 0x159a55e500097812 */ /* 0x000fe200078e3cff */
[C---:B------:R-:W-:Y:S02]  /*0720*/  FMUL R13, R12.reuse, R13 ;  /* 0x0000000d0c0d7220 */ /* 0x040fe40000400000 */
[----:B------:R-:W-:Y:S01]  /*0730*/  FFMA R10, R11, 1.1920928955078125e-07, R10 ;  /* 0x340000000b0a7823 */ /* 0x000fe2000000000a */
[----:B------:R-:W-:Y:S01]  /*0740*/  SHF.R.U32.HI R9, RZ, 0x2, R9 ;  /* 0x00000002ff097819 */ /* 0x000fe20000011609 */
[----:B------:R-:W-:Y:S01]  /*0750*/  FFMA R13, R12, R13, R12 ;  /* 0x0000000d0c0d7223 */ /* 0x000fe2000000000c */
[----:B------:R-:W-:Y:S02]  /*0760*/  MOV R11, 0x7f800000 ;  /* 0x7f800000000b7802 */ /* 0x000fe40000000f00 */
[----:B------:R-:W-:Y:S01]  /*0770*/  LOP3.LUT R9, R9, 0x159a55e5, R0, 0x96, !PT ;  /* 0x159a55e509097812 */ /* 0x000fe200078e9600 */
[----:B------:R-:W-:Y:S01]  /*0780*/  FFMA R13, R10, 0.69314718246459960938, R13 ;  /* 0x3f3172180a0d7823 */ /* 0x000fe2000000000d */
[----:B------:R-:W-:Y:S01]  /*0790*/  SHF.L.U32 R0, R6, 0x4, RZ ;  /* 0x0000000406007819 */ /* 0x000fe200000006ff */
[C---:B------:R-:W-:Y:S01]  /*07a0*/  @P0 FFMA R13, R8.reuse, R11, +INF ;  /* 0x7f800000080d0423 */ /* 0x040fe2000000000b */
[----:B------:R-:W-:Y:S01]  /*07b0*/  FSETP.NEU.AND P0, PT, R8, RZ, PT ;  /* 0x000000ff0800720b */ /* 0x000fe20003f0d000 */
[----:B------:R-:W-:-:S02]  /*07c0*/  IMAD.SHL.U32 R10, R9, 0x2, RZ ;  /* 0x00000002090a7824 */ /* 0x000fc400078e00ff */
[----:B------:R-:W-:-:S03]  /*07d0*/  FMUL R13, R13, -2 ;  /* 0xc00000000d0d7820 */ /* 0x000fc60000400000 */
[----:B------:R-:W-:Y:S02]  /*07e0*/  LOP3.LUT R9, R9, R10, R0, 0x96, !PT ;  /* 0x0000000a09097212 */ /* 0x000fe400078e9600 */
[----:B------:R-:W-:Y:S02]  /*07f0*/  FSEL R0, R13, +INF , P0 ;  /* 0x7f8000000d007808 */ /* 0x000fe40000000000 */
[----:B------:R-:W-:Y:S02]  /*0800*/  LOP3.LUT R6, R9, R6, RZ, 0x3c, !PT ;  /* 0x0000000609067212 */ /* 0x000fe400078e3cff */
[----:B------:R0:W1:Y:S01]  /*0810*/  MUFU.RSQ R9, R0 ;  /* 0x0000000000097308 */ /* 0x0000620000001400 */
[----:B------:R-:W-:Y:S01]  /*0820*/  VIADD R8, R0, 0xf3000000 ;  /* 0xf300000000087836 */ /* 0x000fe20000000000 */
[----:B------:R-:W-:Y:S01]  /*0830*/  IADD3 R6, PT, PT, R3, 0xb0f8a, R6 ;  /* 0x000b0f8a03067810 */ /* 0x000fe20007ffe006 */
[----:B------:R-:W-:-:S03]  /*0840*/  HFMA2 R3, -RZ, RZ, 0.1495361328125, 0.0004794597625732421875 ;  /* 0x30c90fdbff037431 */ /* 0x000fc600000001ff */
[----:B------:R-:W-:Y:S02]  /*0850*/  ISETP.GT.U32.AND P0, PT, R8, 0x727fffff, PT ;  /* 0x727fffff0800780c */ /* 0x000fe40003f04070 */
[----:B------:R-:W-:-:S05]  /*0860*/  I2FP.F32.U32 R6, R6 ;  /* 0x0000000600067245 */ /* 0x000fca0000201000 */
[----:B------:R-:W-:-:S06]  /*0870*/  FFMA R6, R6, R3, 7.314590599882819788e-10 ;  /* 0x30490fdb06067423 */ /* 0x000fcc0000000003 */
[----:B01----:R-:W-:Y:S05]  /*0880*/  @!P0 BRA `(.L_x_4) ;  /* 0x00000000000c8947 */ /* 0x003fea0003800000 */
[----:B------:R-:W-:-:S07]  /*0890*/  MOV R12, 0x8b0 ;  /* 0x000008b0000c7802 */ /* 0x000fce0000000f00 */
[----:B------:R-:W-:Y:S05]  /*08a0*/  CALL.REL.NOINC `($__internal_1_$__cuda_sm20_sqrt_rn_f32_slowpath) ;  /* 0x0000000400587944 */ /* 0x000fea0003c00000 */
[----:B------:R-:W-:Y:S05]  /*08b0*/  BRA `(.L_x_5) ;  /* 0x0000000000107947 */ /* 0x000fea0003800000 */
.L_x_4:
[----:B------:R-:W-:Y:S01]  /*08c0*/  FMUL.FTZ R3, R0, R9 ;  /* 0x0000000900037220 */ /* 0x000fe20000410000 */
[----:B------:R-:W-:-:S03]  /*08d0*/  FMUL.FTZ R9, R9, 0.5 ;  /* 0x3f00000009097820 */ /* 0x000fc60000410000 */
[----:B------:R-:W-:-:S04]  /*08e0*/  FFMA R0, -R3, R3, R0 ;  /* 0x0000000303007223 */ /* 0x000fc80000000100 */
[----:B------:R-:W-:-:S07]  /*08f0*/  FFMA R0, R0, R9, R3 ;  /* 0x0000000900007223 */ /* 0x000fce0000000003 */
.L_x_5:
[----:B------:R-:W-:Y:S05]  /*0900*/  BSYNC.RECONVERGENT B0 ;  /* 0x0000000000007941 */ /* 0x000fea0003800200 */
.L_x_3:
[----:B------:R-:W0:Y:S01]  /*0910*/  LDCU UR8, c[0x0][0x394] ;  /* 0x00007280ff0877ac */ /* 0x000e220008000800 */
[----:B------:R-:W-:Y:S01]  /*0920*/  FMUL.RZ R3, R6, 0.15915493667125701904 ;  /* 0x3e22f98306037820 */ /* 0x000fe2000040c000 */
[----:B------:R-:W1:Y:S05]  /*0930*/  LDCU UR5, c[0x0][0x398] ;  /* 0x00007300ff0577ac */ /* 0x000e6a0008000800 */
[----:B------:R-:W2:Y:S01]  /*0940*/  MUFU.SIN R3, R3 ;  /* 0x0000000300037308 */ /* 0x000ea20000000400 */
[----:B0-----:R-:W-:-:S07]  /*0950*/  UIADD3 UR4, UPT, UPT, UR8, -0xd000000, URZ ;  /* 0xf300000008047890 */ /* 0x001fce000fffe0ff */
[----:B------:R-:W0:Y:S01]  /*0960*/  MUFU.RSQ R6, UR8 ;  /* 0x0000000800067d08 */ /* 0x000e220008001400 */
[----:B------:R-:W-:Y:S01]  /*0970*/  UISETP.GT.U32.AND UP0, UPT, UR4, 0x727fffff, UPT ;  /* 0x727fffff0400788c */ /* 0x000fe2000bf04070 */
[----:B--2---:R-:W-:-:S04]  /*0980*/  FMUL R0, R3, R0 ;  /* 0x0000000003007220 */ /* 0x004fc80000400000 */
[----:B-1----:R-:W-:-:S04]  /*0990*/  FMUL R14, R0, UR5 ;  /* 0x00000005000e7c20 */ /* 0x002fc80008400000 */
[----:B------:R-:W-:Y:S05]  /*09a0*/  BRA.U !UP0, `(.L_x_6) ;  /* 0x00000001081c7547 */ /* 0x000fea000b800000 */
[----:B------:R-:W1:Y:S01]  /*09b0*/  LDCU UR4, c[0x0][0x394] ;  /* 0x00007280ff0477ac */ /* 0x000e620008000800 */
[----:B------:R-:W-:Y:S01]  /*09c0*/  BSSY.RECONVERGENT B0, `(.L_x_7) ;  /* 0x0000004000007945 */ /* 0x000fe20003800200 */
[----:B------:R-:W-:Y:S02]  /*09d0*/  MOV R12, 0xa00 ;  /* 0x00000a00000c7802 */ /* 0x000fe40000000f00 */
[----:B-1----:R-:W-:-:S07]  /*09e0*/  MOV R0, UR4 ;  /* 0x0000000400007c02 */ /* 0x002fce0008000f00 */
[----:B0-----:R-:W-:Y:S05]  /*09f0*/  CALL.REL.NOINC `($__internal_1_$__cuda_sm20_sqrt_rn_f32_slowpath) ;  /* 0x0000000400047944 */ /* 0x001fea0003c00000 */
[----:B------:R-:W-:Y:S05]  /*0a00*/  BSYNC.RECONVERGENT B0 ;  /* 0x0000000000007941 */ /* 0x000fea0003800200 */
.L_x_7:
[----:B------:R-:W-:Y:S05]  /*0a10*/  BRA `(.L_x_8) ;  /* 0x0000000000107947 */ /* 0x000fea0003800000 */
.L_x_6:
[C---:B0-----:R-:W-:Y:S01]  /*0a20*/  FMUL.FTZ R0, R6.reuse, UR8 ;  /* 0x0000000806007c20 */ /* 0x041fe20008410000 */
[----:B------:R-:W-:-:S03]  /*0a30*/  FMUL.FTZ R6, R6, 0.5 ;  /* 0x3f00000006067820 */ /* 0x000fc60000410000 */
[----:B------:R-:W-:-:S04]  /*0a40*/  FFMA R3, -R0, R0, UR8 ;  /* 0x0000000800037e23 */ /* 0x000fc80008000100 */
[----:B------:R-:W-:-:S07]  /*0a50*/  FFMA R0, R3, R6, R0 ;  /* 0x0000000603007223 */ /* 0x000fce0000000000 */
.L_x_8:
[----:B------:R-:W0:Y:S02]  /*0a60*/  LDCU UR4, c[0x0][0x394] ;  /* 0x00007280ff0477ac */ /* 0x000e240008000800 */
[----:B0-----:R-:W-:-:S04]  /*0a70*/  FFMA R7, R2, UR4, R7 ;  /* 0x0000000402077c23 */ /* 0x001fc80008000007 */
[----:B------:R-:W-:-:S05]  /*0a80*/  FFMA R7, R14, R0, R7 ;  /* 0x000000000e077223 */ /* 0x000fca0000000007 */
[----:B------:R-:W-:Y:S01]  /*0a90*/  STG.E desc[UR6][R4.64], R7 ;  /* 0x0000000704007986 */ /* 0x000fe2000c101906 */
[----:B------:R-:W-:Y:S05]  /*0aa0*/  EXIT ;  /* 0x000000000000794d */ /* 0x000fea0003800000 */
        .weak           $__internal_0_$__cuda_sm20_rcp_rn_f32_slowpath
        .type           $__internal_0_$__cuda_sm20_rcp_rn_f32_slowpath,@function
        .size           $__internal_0_$__cuda_sm20_rcp_rn_f32_slowpath,($__internal_1_$__cuda_sm20_sqrt_rn_f32_slowpath - $__internal_0_$__cuda_sm20_rcp_rn_f32_slowpath)
$__internal_0_$__cuda_sm20_rcp_rn_f32_slowpath:
[----:B------:R-:W-:Y:S01]  /*0ab0*/  IMAD.SHL.U32 R0, R11, 0x2, RZ ;  /* 0x000000020b007824 */ /* 0x000fe200078e00ff */
[----:B------:R-:W-:Y:S04]  /*0ac0*/  BSSY.RECONVERGENT B1, `(.L_x_9) ;  /* 0x0000031000017945 */ /* 0x000fe80003800200 */
[----:B------:R-:W-:Y:S02]  /*0ad0*/  SHF.R.U32.HI R13, RZ, 0x18, R0 ;  /* 0x00000018ff0d7819 */ /* 0x000fe40000011600 */
[----:B------:R-:W-:Y:S02]  /*0ae0*/  MOV R0, R11 ;  /* 0x0000000b00007202 */ /* 0x000fe40000000f00 */
[----:B------:R-:W-:-:S13]  /*0af0*/  ISETP.NE.U32.AND P0, PT, R13, RZ, PT ;  /* 0x000000ff0d00720c */ /* 0x000fda0003f05070 */
[----:B------:R-:W-:Y:S05]  /*0b00*/  @P0 BRA `(.L_x_10) ;  /* 0x0000000000280947 */ /* 0x000fea0003800000 */
[----:B------:R-:W-:-:S04]  /*0b10*/  SHF.L.U32 R2, R0, 0x1, RZ ;  /* 0x0000000100027819 */ /* 0x000fc800000006ff */
[----:B------:R-:W-:-:S13]  /*0b20*/  ISETP.NE.AND P0, PT, R2, RZ, PT ;  /* 0x000000ff0200720c */ /* 0x000fda0003f05270 */
[----:B------:R-:W-:Y:S01]  /*0b30*/  @P0 FFMA R10, R0, 1.84467440737095516160e+19, RZ ;  /* 0x5f800000000a0823 */ /* 0x000fe200000000ff */
[----:B------:R-:W-:Y:S08]  /*0b40*/  @!P0 MUFU.RCP R9, R0 ;  /* 0x0000000000098308 */ /* 0x000ff00000001000 */
[----:B------:R-:W0:Y:S02]  /*0b50*/  @P0 MUFU.RCP R11, R10 ;  /* 0x0000000a000b0308 */ /* 0x000e240000001000 */
[----:B0-----:R-:W-:-:S04]  /*0b60*/  @P0 FFMA R2, R10, R11, -1 ;  /* 0xbf8000000a020423 */ /* 0x001fc8000000000b */
[----:B------:R-:W-:-:S04]  /*0b70*/  @P0 FADD.FTZ R2, -R2, -RZ ;  /* 0x800000ff02020221 */ /* 0x000fc80000010100 */
[----:B------:R-:W-:-:S04]  /*0b80*/  @P0 FFMA R2, R11, R2, R11 ;  /* 0x000000020b020223 */ /* 0x000fc8000000000b */
[----:B------:R-:W-:Y:S01]  /*0b90*/  @P0 FFMA R9, R2, 1.84467440737095516160e+19, RZ ;  /* 0x5f80000002090823 */ /* 0x000fe200000000ff */
[----:B------:R-:W-:Y:S06]  /*0ba0*/  BRA `(.L_x_11) ;  /* 0x0000000000887947 */ /* 0x000fec0003800000 */
.L_x_10:
[----:B------:R-:W-:-:S05]  /*0bb0*/  VIADD R15, R13, 0xffffff03 ;  /* 0xffffff030d0f7836 */ /* 0x000fca0000000000 */
[----:B------:R-:W-:-:S13]  /*0bc0*/  ISETP.GT.U32.AND P0, PT, R15, 0x1, PT ;  /* 0x000000010f00780c */ /* 0x000fda0003f04070 */
[----:B------:R-:W-:Y:S05]  /*0bd0*/  @P0 BRA `(.L_x_12) ;  /* 0x0000000000780947 */ /* 0x000fea0003800000 */
[----:B------:R-:W-:Y:S01]  /*0be0*/  LOP3.LUT R2, R0, 0x7fffff, RZ, 0xc0, !PT ;  /* 0x007fffff00027812 */ /* 0x000fe200078ec0ff */
[----:B------:R-:W-:-:S03]  /*0bf0*/  HFMA2 R12, -RZ, RZ, 0, 1.78813934326171875e-07 ;  /* 0x00000003ff0c7431 */ /* 0x000fc600000001ff */
[----:B------:R-:W-:-:S04]  /*0c00*/  LOP3.LUT R2, R2, 0x3f800000, RZ, 0xfc, !PT ;  /* 0x3f80000002027812 */ /* 0x000fc800078efcff */
[----:B------:R-:W0:Y:S01]  /*0c10*/  MUFU.RCP R9, R2 ;  /* 0x0000000200097308 */ /* 0x000e220000001000 */
[----:B------:R-:W-:Y:S01]  /*0c20*/  SHF.L.U32 R12, R12, R15, RZ ;  /* 0x0000000f0c0c7219 */ /* 0x000fe200000006ff */
[----:B0-----:R-:W-:-:S04]  /*0c30*/  FFMA R10, R2, R9, -1 ;  /* 0xbf800000020a7423 */ /* 0x001fc80000000009 */
[----:B------:R-:W-:-:S04]  /*0c40*/  FADD.FTZ R10, -R10, -RZ ;  /* 0x800000ff0a0a7221 */ /* 0x000fc80000010100 */
[CCC-:B------:R-:W-:Y:S01]  /*0c50*/  FFMA.RM R11, R9.reuse, R10.reuse, R9.reuse ;  /* 0x0000000a090b7223 */ /* 0x1c0fe20000004009 */
[----:B------:R-:W-:-:S04]  /*0c60*/  FFMA.RP R10, R9, R10, R9 ;  /* 0x0000000a090a7223 */ /* 0x000fc80000008009 */
[C---:B------:R-:W-:Y:S02]  /*0c70*/  LOP3.LUT R9, R11.reuse, 0x7fffff, RZ, 0xc0, !PT ;  /* 0x007fffff0b097812 */ /* 0x040fe400078ec0ff */
[----:B------:R-:W-:Y:S02]  /*0c80*/  FSETP.NEU.FTZ.AND P0, PT, R11, R10, PT ;  /* 0x0000000a0b00720b */ /* 0x000fe40003f1d000 */
[----:B------:R-:W-:Y:S02]  /*0c90*/  LOP3.LUT R9, R9, 0x800000, RZ, 0xfc, !PT ;  /* 0x0080000009097812 */ /* 0x000fe400078efcff */
[----:B------:R-:W-:Y:S02]  /*0ca0*/  SEL R10, RZ, 0xffffffff, !P0 ;  /* 0xffffffffff0a7807 */ /* 0x000fe40004000000 */
[----:B------:R-:W-:Y:S02]  /*0cb0*/  LOP3.LUT R12, R12, R9, RZ, 0xc0, !PT ;  /* 0x000000090c0c7212 */ /* 0x000fe400078ec0ff */
[----:B------:R-:W-:-:S02]  /*0cc0*/  IADD3 R10, PT, PT, -R10, RZ, RZ ;  /* 0x000000ff0a0a7210 */ /* 0x000fc40007ffe1ff */
[-C--:B------:R-:W-:Y:S02]  /*0cd0*/  SHF.R.U32.HI R12, RZ, R15.reuse, R12 ;  /* 0x0000000fff0c7219 */ /* 0x080fe4000001160c */
[----:B------:R-:W-:Y:S02]  /*0ce0*/  LOP3.LUT P1, RZ, R10, R15, R9, 0xf8, !PT ;  /* 0x0000000f0aff7212 */ /* 0x000fe4000782f809 */
[C---:B------:R-:W-:Y:S02]  /*0cf0*/  LOP3.LUT P0, RZ, R12.reuse, 0x1, RZ, 0xc0, !PT ;  /* 0x000000010cff7812 */ /* 0x040fe4000780c0ff */
[----:B------:R-:W-:-:S04]  /*0d00*/  LOP3.LUT P2, RZ, R12, 0x2, RZ, 0xc0, !PT ;  /* 0x000000020cff7812 */ /* 0x000fc8000784c0ff */
[----:B------:R-:W-:Y:S02]  /*0d10*/  PLOP3.LUT P0, PT, P0, P1, P2, 0xe0, 0x0 ;  /* 0x000000000000781c */ /* 0x000fe40000703c20 */
[----:B------:R-:W-:Y:S02]  /*0d20*/  LOP3.LUT P1, RZ, R0, 0x7fffff, RZ, 0xc0, !PT ;  /* 0x007fffff00ff7812 */ /* 0x000fe4000782c0ff */
[----:B------:R-:W-:-:S05]  /*0d30*/  SEL R2, RZ, 0x1, !P0 ;  /* 0x00000001ff027807 */ /* 0x000fca0004000000 */
[----:B------:R-:W-:-:S05]  /*0d40*/  IMAD.MOV R2, RZ, RZ, -R2 ;  /* 0x000000ffff027224 */ /* 0x000fca00078e0a02 */
[----:B------:R-:W-:Y:S02]  /*0d50*/  ISETP.GE.AND P0, PT, R2, RZ, PT ;  /* 0x000000ff0200720c */ /* 0x000fe40003f06270 */
[----:B------:R-:W-:-:S04]  /*0d60*/  IADD3 R2, PT, PT, R13, -0xfc, RZ ;  /* 0xffffff040d027810 */ /* 0x000fc80007ffe0ff */
[----:B------:R-:W-:-:S07]  /*0d70*/  SHF.R.U32.HI R9, RZ, R2, R9 ;  /* 0x00000002ff097219 */ /* 0x000fce0000011609 */
[----:B------:R-:W-:-:S05]  /*0d80*/  @!P0 IADD3 R9, PT, PT, R9, 0x1, RZ ;  /* 0x0000000109098810 */ /* 0x000fca0007ffe0ff */
[----:B------:R-:W-:-:S05]  /*0d90*/  @!P1 IMAD.SHL.U32 R9, R9, 0x2, RZ ;  /* 0x0000000209099824 */ /* 0x000fca00078e00ff */
[----:B------:R-:W-:Y:S01]  /*0da0*/  LOP3.LUT R9, R9, 0x80000000, R0, 0xf8, !PT ;  /* 0x8000000009097812 */ /* 0x000fe200078ef800 */
[----:B------:R-:W-:Y:S06]  /*0db0*/  BRA `(.L_x_11) ;  /* 0x0000000000047947 */ /* 0x000fec0003800000 */
.L_x_12:
[----:B------:R0:W1:Y:S02]  /*0dc0*/  MUFU.RCP R9, R0 ;  /* 0x0000000000097308 */ /* 0x0000640000001000 */
.L_x_11:
[----:B------:R-:W-:Y:S05]  /*0dd0*/  BSYNC.RECONVERGENT B1 ;  /* 0x0000000000017941 */ /* 0x000fea0003800200 */
.L_x_9:
[----:B-1----:R-:W-:Y:S01]  /*0de0*/  MOV R2, R9 ;  /* 0x0000000900027202 */ /* 0x002fe20000000f00 */
[----:B------:R-:W-:-:S04]  /*0df0*/  HFMA2 R9, -RZ, RZ, 0, 0 ;  /* 0x00000000ff097431 */ /* 0x000fc800000001ff */
[----:B0-----:R-:W-:Y:S05]  /*0e00*/  RET.REL.NODEC R8 `(_Z11updateStatePfS_iffiiiff) ;  /* 0xfffffff0087c7950 */ /* 0x001fea0003c3ffff */
        .weak           $__internal_1_$__cuda_sm20_sqrt_rn_f32_slowpath
        .type           $__internal_1_$__cuda_sm20_sqrt_rn_f32_slowpath,@function
        .size           $__internal_1_$__cuda_sm20_sqrt_rn_f32_slowpath,(.L_x_17 - $__internal_1_$__cuda_sm20_sqrt_rn_f32_slowpath)
$__internal_1_$__cuda_sm20_sqrt_rn_f32_slowpath:
[----:B------:R-:W-:-:S13]  /*0e10*/  LOP3.LUT P0, RZ, R0, 0x7fffffff, RZ, 0xc0, !PT ;  /* 0x7fffffff00ff7812 */ /* 0x000fda000780c0ff */
[----:B------:R-:W-:Y:S01]  /*0e20*/  @!P0 IMAD.MOV.U32 R3, RZ, RZ, R0 ;  /* 0x000000ffff038224 */ /* 0x000fe200078e0000 */
[----:B------:R-:W-:Y:S06]  /*0e30*/  @!P0 BRA `(.L_x_13) ;  /* 0x0000000000408947 */ /* 0x000fec0003800000 */
[----:B------:R-:W-:-:S13]  /*0e40*/  FSETP.GEU.FTZ.AND P0, PT, R0, RZ, PT ;  /* 0x000000ff0000720b */ /* 0x000fda0003f1e000 */
[----:B------:R-:W-:Y:S01]  /*0e50*/  @!P0 MOV R3, 0x7fffffff ;  /* 0x7fffffff00038802 */ /* 0x000fe20000000f00 */
[----:B------:R-:W-:Y:S06]  /*0e60*/  @!P0 BRA `(.L_x_13) ;  /* 0x0000000000348947 */ /* 0x000fec0003800000 */
[----:B------:R-:W-:-:S13]  /*0e70*/  FSETP.GTU.FTZ.AND P0, PT, |R0|, +INF , PT ;  /* 0x7f8000000000780b */ /* 0x000fda0003f1c200 */
[----:B------:R-:W-:Y:S01]  /*0e80*/  @P0 FADD.FTZ R3, R0, 1 ;  /* 0x3f80000000030421 */ /* 0x000fe20000010000 */
[----:B------:R-:W-:Y:S06]  /*0e90*/  @P0 BRA `(.L_x_13) ;  /* 0x0000000000280947 */ /* 0x000fec0003800000 */
[----:B------:R-:W-:-:S13]  /*0ea0*/  FSETP.NEU.FTZ.AND P0, PT, |R0|, +INF , PT ;  /* 0x7f8000000000780b */ /* 0x000fda0003f1d200 */
[----:B------:R-:W-:-:S04]  /*0eb0*/  @P0 FFMA R8, R0, 1.84467440737095516160e+19, RZ ;  /* 0x5f80000000080823 */ /* 0x000fc800000000ff */
[----:B------:R-:W0:Y:S02]  /*0ec0*/  @P0 MUFU.RSQ R3, R8 ;  /* 0x0000000800030308 */ /* 0x000e240000001400 */
[----:B0-----:R-:W-:Y:S01]  /*0ed0*/  @P0 FMUL.FTZ R9, R8, R3 ;  /* 0x0000000308090220 */ /* 0x001fe20000410000 */
[----:B------:R-:W-:Y:S01]  /*0ee0*/  @P0 FMUL.FTZ R11, R3, 0.5 ;  /* 0x3f000000030b0820 */ /* 0x000fe20000410000 */
[----:B------:R-:W-:Y:S02]  /*0ef0*/  @!P0 MOV R3, R0 ;  /* 0x0000000000038202 */ /* 0x000fe40000000f00 */
[----:B------:R-:W-:-:S04]  /*0f00*/  @P0 FADD.FTZ R10, -R9, -RZ ;  /* 0x800000ff090a0221 */ /* 0x000fc80000010100 */
[----:B------:R-:W-:-:S04]  /*0f10*/  @P0 FFMA R10, R9, R10, R8 ;  /* 0x0000000a090a0223 */ /* 0x000fc80000000008 */
[----:B------:R-:W-:-:S04]  /*0f20*/  @P0 FFMA R10, R10, R11, R9 ;  /* 0x0000000b0a0a0223 */ /* 0x000fc80000000009 */
[----:B------:R-:W-:-:S07]  /*0f30*/  @P0 FMUL.FTZ R3, R10, 2.3283064365386962891e-10 ;  /* 0x2f8000000a030820 */ /* 0x000fce0000410000 */
.L_x_13:
[----:B------:R-:W-:Y:S01]  /*0f40*/  HFMA2 R9, -RZ, RZ, 0, 0 ;  /* 0x00000000ff097431 */ /* 0x000fe200000001ff */
[----:B------:R-:W-:Y:S01]  /*0f50*/  MOV R8, R12 ;  /* 0x0000000c00087202 */ /* 0x000fe20000000f00 */
[----:B------:R-:W-:-:S03]  /*0f60*/  IMAD.MOV.U32 R0, RZ, RZ, R3 ;  /* 0x000000ffff007224 */ /* 0x000fc600078e0003 */
[----:B------:R-:W-:Y:S05]  /*0f70*/  RET.REL.NODEC R8 `(_Z11updateStatePfS_iffiiiff) ;  /* 0xfffffff008207950 */ /* 0x000fea0003c3ffff */
.L_x_14:
[----:B------:R-:W-:-:S00]  /*0f80*/  BRA `(.L_x_14) ;  /* 0xfffffffc00fc7947 */ /* 0x000fc0000383ffff */
[----:B------:R-:W-:-:S00]  /*0f90*/  NOP ;  /* 0x0000000000007918 */ /* 0x000fc00000000000 */
        /* <DEDUP_REMOVED lines=14> */
.L_x_17:


//--------------------- .text._Z12changeValuesPfi --------------------------
	.section	.text._Z12changeValuesPfi,"ax",@progbits
	.align	128
        .global         _Z12changeValuesPfi
        .type           _Z12changeValuesPfi,@function
        .size           _Z12changeValuesPfi,(.L_x_19 - _Z12changeValuesPfi)
        .other          _Z12changeValuesPfi,@"STO_CUDA_ENTRY STV_DEFAULT"
_Z12changeValuesPfi:
.text._Z12changeValuesPfi:
[----:B------:R-:W-:Y:S01]  /*0000*/  LDC R1, c[0x0][0x37c] ;  /* 0x0000df00ff017b82 */ /* 0x000fe20000000800 */
[----:B------:R-:W0:Y:S07]  /*0010*/  S2R R0, SR_TID.X ;  /* 0x0000000000007919 */ /* 0x000e2e0000002100 */
[----:B------:R-:W0:Y:S01]  /*0020*/  S2UR UR4, SR_CTAID.X ;  /* 0x00000000000479c3 */ /* 0x000e220000002500 */
[----:B------:R-:W1:Y:S07]  /*0030*/  LDCU UR5, c[0x0][0x388] ;  /* 0x00007100ff0577ac */ /* 0x000e6e0008000800 */
[----:B------:R-:W0:Y:S02]  /*0040*/  LDC R5, c[0x0][0x360] ;  /* 0x0000d800ff057b82 */ /* 0x000e240000000800 */
[----:B0-----:R-:W-:-:S05]  /*0050*/  IMAD R5, R5, UR4, R0 ;  /* 0x0000000405057c24 */ /* 0x001fca000f8e0200 */
[----:B-1----:R-:W-:-:S13]  /*0060*/  ISETP.GE.AND P0, PT, R5, UR5, PT ;  /* 0x0000000505007c0c */ /* 0x002fda000bf06270 */
[----:B------:R-:W-:Y:S05]  /*0070*/  @P0 EXIT ;  /* 0x000000000000094d */ /* 0x000fea0003800000 */
[----:B------:R-:W0:Y:S01]  /*0080*/  LDC.64 R2, c[0x0][0x380] ;  /* 0x0000e000ff027b82 */ /* 0x000e220000000a00 */
[----:B------:R-:W1:Y:S01]  /*0090*/  LDCU.64 UR4, c[0x0][0x358] ;  /* 0x00006b00ff0477ac */ /* 0x000e620008000a00 */
[----:B0-----:R-:W-:-:S05]  /*00a0*/  IMAD.WIDE R2, R5, 0x4, R2 ;  /* 0x0000000405027825 */ /* 0x001fca00078e0202 */
[----:B-1----:R-:W2:Y:S02]  /*00b0*/  LDG.E R0, desc[UR4][R2.64] ;  /* 0x0000000402007981 */ /* 0x002ea4000c1e1900 */
[----:B--2---:R-:W-:-:S06]  /*00c0*/  FMUL R0, R0, 10 ;  /* 0x4120000000007820 */ /* 0x004fcc0000400000 */
[----:B------:R-:W0:Y:S02]  /*00d0*/  F2I.TRUNC.NTZ R0, R0 ;  /* 0x0000000000007305 */ /* 0x000e24000020f100 */
[----:B0-----:R-:W-:-:S05]  /*00e0*/  I2FP.F32.S32 R5, R0 ;  /* 0x0000000000057245 */ /* 0x001fca0000201400 */
[----:B------:R-:W-:Y:S01]  /*00f0*/  STG.E desc[UR4][R2.64], R5 ;  /* 0x0000000502007986 */ /* 0x000fe2000c101904 */
[----:B------:R-:W-:Y:S05]  /*0100*/  EXIT ;  /* 0x000000000000794d */ /* 0x000fea0003800000 */
.L_x_15:
        /* <DEDUP_REMOVED lines=15> */
.L_x_19:


//--------------------- .nv.global.init           --------------------------
	.section	.nv.global.init,"aw",@progbits
	.align	4
.nv.global.init:
	.type		mrg32k3aM1SubSeq,@object
	.size		mrg32k3aM1SubSeq,(mrg32k3aM2SubSeq - mrg32k3aM1SubSeq)
mrg32k3aM1SubSeq:
        /*0000*/ 	.byte	0x0b, 0xcc, 0xee, 0x04, 0x73, 0x29, 0x8b, 0x6f, 0xf6, 0x53, 0x03, 0xf6, 0x23, 0xf6, 0xea, 0xda
        /* <DEDUP_REMOVED lines=125> */
	.type		mrg32k3aM2SubSeq,@object
	.size		mrg32k3aM2SubSeq,(mrg32k3aM1 - mrg32k3aM2SubSeq)
mrg32k3aM2SubSeq:
        /* <DEDUP_REMOVED lines=126> */
	.type		mrg32k3aM1,@object
	.size		mrg32k3aM1,(mrg32k3aM1Seq - mrg32k3aM1)
mrg32k3aM1:
        /* <DEDUP_REMOVED lines=144> */
	.type		mrg32k3aM1Seq,@object
	.size		mrg32k3aM1Seq,(mrg32k3aM2 - mrg32k3aM1Seq)
mrg32k3aM1Seq:
        /* <DEDUP_REMOVED lines=144> */
	.type		mrg32k3aM2,@object
	.size		mrg32k3aM2,(mrg32k3aM2Seq - mrg32k3aM2)
mrg32k3aM2:
        /* <DEDUP_REMOVED lines=144> */
	.type		mrg32k3aM2Seq,@object
	.size		mrg32k3aM2Seq,(precalc_xorwow_matrix - mrg32k3aM2Seq)
mrg32k3aM2Seq:
        /* <DEDUP_REMOVED lines=144> */
	.type		precalc_xorwow_matrix,@object
	.size		precalc_xorwow_matrix,(precalc_xorwow_offset_matrix - precalc_xorwow_matrix)
precalc_xorwow_matrix:
        /* <DEDUP_REMOVED lines=6400> */
	.type		precalc_xorwow_offset_matrix,@object
	.size		precalc_xorwow_offset_matrix,(.L_1 - precalc_xorwow_offset_matrix)
precalc_xorwow_offset_matrix:
        /* <DEDUP_REMOVED lines=6400> */
.L_1:


//--------------------- .nv.shared.reserved.0     --------------------------
	.section	.nv.shared.reserved.0,"aw",@nobits
	.weak		__nv_reservedSMEM_offset_0_alias
	.size		__nv_reservedSMEM_offset_0_alias, 0, 64
	.other		__nv_reservedSMEM_offset_0_alias,@"STO_CUDA_RESERVED_SHARED STV_DEFAULT"
__nv_reservedSMEM_offset_0_alias:
	.zero		0
	.zero		64


//--------------------- .nv.constant0._Z11updateStatePfS_iffiiiff --------------------------
	.section	.nv.constant0._Z11updateStatePfS_iffiiiff,"a",@progbits
	.sectionflags	@""
	.align	4
.nv.constant0._Z11updateStatePfS_iffiiiff:
	.zero		944


//--------------------- .nv.constant0._Z12changeValuesPfi --------------------------
	.section	.nv.constant0._Z12changeValuesPfi,"a",@progbits
	.sectionflags	@""
	.align	4
.nv.constant0._Z12changeValuesPfi:
	.zero		908


//--------------------- SYMBOLS --------------------------

	.type		.nv.reservedSmem.offset0,@object
	.size		.nv.reservedSmem.offset0,0x4
